//
// Generated by NVIDIA NVVM Compiler
//
// Compiler Build ID: CL-36424714
// Cuda compilation tools, release 13.0, V13.0.88
// Based on NVVM 20.0.0
//

.version 9.0
.target sm_100
.address_size 64

	// .globl	_Z9calculatePdddx
.func  (.param .b64 func_retval0) __internal_accurate_pow
(
	.param .b64 __internal_accurate_pow_param_0,
	.param .b64 __internal_accurate_pow_param_1
)
;

.visible .entry _Z9calculatePdddx(
	.param .u64 .ptr .align 1 _Z9calculatePdddx_param_0,
	.param .f64 _Z9calculatePdddx_param_1,
	.param .f64 _Z9calculatePdddx_param_2,
	.param .u64 _Z9calculatePdddx_param_3
)
{
	.reg .pred 	%p<78>;
	.reg .b32 	%r<103>;
	.reg .b64 	%rd<7>;
	.reg .b64 	%fd<112>;

	ld.param.u64 	%rd2, [_Z9calculatePdddx_param_0];
	ld.param.f64 	%fd45, [_Z9calculatePdddx_param_1];
	ld.param.f64 	%fd44, [_Z9calculatePdddx_param_2];
	ld.param.u64 	%rd3, [_Z9calculatePdddx_param_3];
	mov.u32 	%r9, %ctaid.x;
	mov.u32 	%r10, %ntid.x;
	mov.u32 	%r11, %tid.x;
	mad.lo.s32 	%r12, %r9, %r10, %r11;
	cvt.rn.f64.s32 	%fd46, %r12;
	fma.rn.f64 	%fd1, %fd44, %fd46, %fd45;
	cvt.s64.s32 	%rd1, %r12;
	setp.le.s64 	%p1, %rd3, %rd1;
	@%p1 bra 	$L__BB0_44;
	{
	.reg .b32 %temp; 
	mov.b64 	{%temp, %r1}, %fd1;
	}
	mov.f64 	%fd47, 0d4010000000000000;
	{
	.reg .b32 %temp; 
	mov.b64 	{%temp, %r13}, %fd47;
	}
	and.b32  	%r3, %r13, 2146435072;
	setp.eq.s32 	%p2, %r3, 1072693248;
	abs.f64 	%fd2, %fd1;
	{ // callseq 0, 0
	.param .b64 param0;
	st.param.f64 	[param0], %fd2;
	.param .b64 param1;
	st.param.f64 	[param1], 0d4010000000000000;
	.param .b64 retval0;
	call.uni (retval0), 
	__internal_accurate_pow, 
	(
	param0, 
	param1
	);
	ld.param.f64 	%fd48, [retval0];
	} // callseq 0
	setp.lt.s32 	%p3, %r1, 0;
	neg.f64 	%fd50, %fd48;
	selp.f64 	%fd51, %fd50, %fd48, %p2;
	selp.f64 	%fd101, %fd51, %fd48, %p3;
	setp.neu.f64 	%p4, %fd1, 0d0000000000000000;
	@%p4 bra 	$L__BB0_3;
	setp.eq.s32 	%p5, %r3, 1072693248;
	selp.b32 	%r14, %r1, 0, %p5;
	setp.lt.s32 	%p6, %r13, 0;
	or.b32  	%r15, %r14, 2146435072;
	selp.b32 	%r16, %r15, %r14, %p6;
	mov.b32 	%r17, 0;
	mov.b64 	%fd101, {%r17, %r16};
$L__BB0_3:
	add.f64 	%fd52, %fd1, 0d4010000000000000;
	{
	.reg .b32 %temp; 
	mov.b64 	{%temp, %r18}, %fd52;
	}
	and.b32  	%r19, %r18, 2146435072;
	setp.ne.s32 	%p7, %r19, 2146435072;
	@%p7 bra 	$L__BB0_8;
	setp.num.f64 	%p8, %fd1, %fd1;
	@%p8 bra 	$L__BB0_6;
	mov.f64 	%fd53, 0d4010000000000000;
	add.rn.f64 	%fd101, %fd1, %fd53;
	bra.uni 	$L__BB0_8;
$L__BB0_6:
	setp.neu.f64 	%p9, %fd2, 0d7FF0000000000000;
	@%p9 bra 	$L__BB0_8;
	setp.lt.s32 	%p10, %r1, 0;
	setp.eq.s32 	%p11, %r3, 1072693248;
	setp.lt.s32 	%p12, %r13, 0;
	selp.b32 	%r21, 0, 2146435072, %p12;
	and.b32  	%r22, %r13, 2147483647;
	setp.ne.s32 	%p13, %r22, 1071644672;
	or.b32  	%r23, %r21, -2147483648;
	selp.b32 	%r24, %r23, %r21, %p13;
	selp.b32 	%r25, %r24, %r21, %p11;
	selp.b32 	%r26, %r25, %r21, %p10;
	mov.b32 	%r27, 0;
	mov.b64 	%fd101, {%r27, %r26};
$L__BB0_8:
	setp.neu.f64 	%p14, %fd1, 0d0000000000000000;
	setp.lt.s32 	%p15, %r1, 0;
	mov.f64 	%fd54, 0d4008000000000000;
	{
	.reg .b32 %temp; 
	mov.b64 	{%temp, %r28}, %fd54;
	}
	and.b32  	%r5, %r28, 2146435072;
	setp.eq.s32 	%p16, %r5, 1073741824;
	{ // callseq 1, 0
	.param .b64 param0;
	st.param.f64 	[param0], %fd2;
	.param .b64 param1;
	st.param.f64 	[param1], 0d4008000000000000;
	.param .b64 retval0;
	call.uni (retval0), 
	__internal_accurate_pow, 
	(
	param0, 
	param1
	);
	ld.param.f64 	%fd55, [retval0];
	} // callseq 1
	neg.f64 	%fd57, %fd55;
	selp.f64 	%fd58, %fd57, %fd55, %p16;
	selp.f64 	%fd103, %fd58, %fd55, %p15;
	@%p14 bra 	$L__BB0_10;
	setp.eq.s32 	%p17, %r5, 1073741824;
	selp.b32 	%r29, %r1, 0, %p17;
	setp.lt.s32 	%p18, %r28, 0;
	or.b32  	%r30, %r29, 2146435072;
	selp.b32 	%r31, %r30, %r29, %p18;
	mov.b32 	%r32, 0;
	mov.b64 	%fd103, {%r32, %r31};
$L__BB0_10:
	add.f64 	%fd59, %fd1, 0d4008000000000000;
	{
	.reg .b32 %temp; 
	mov.b64 	{%temp, %r33}, %fd59;
	}
	and.b32  	%r34, %r33, 2146435072;
	setp.ne.s32 	%p19, %r34, 2146435072;
	@%p19 bra 	$L__BB0_15;
	setp.num.f64 	%p20, %fd1, %fd1;
	@%p20 bra 	$L__BB0_13;
	mov.f64 	%fd60, 0d4008000000000000;
	add.rn.f64 	%fd103, %fd1, %fd60;
	bra.uni 	$L__BB0_15;
$L__BB0_13:
	setp.neu.f64 	%p21, %fd2, 0d7FF0000000000000;
	@%p21 bra 	$L__BB0_15;
	setp.eq.s32 	%p22, %r5, 1073741824;
	setp.lt.s32 	%p23, %r1, 0;
	setp.lt.s32 	%p24, %r28, 0;
	selp.b32 	%r36, 0, 2146435072, %p24;
	and.b32  	%r37, %r28, 2147483647;
	setp.ne.s32 	%p25, %r37, 1071644672;
	or.b32  	%r38, %r36, -2147483648;
	selp.b32 	%r39, %r38, %r36, %p25;
	selp.b32 	%r40, %r39, %r36, %p22;
	selp.b32 	%r41, %r40, %r36, %p23;
	mov.b32 	%r42, 0;
	mov.b64 	%fd103, {%r42, %r41};
$L__BB0_15:
	setp.eq.f64 	%p26, %fd1, 0d3FF0000000000000;
	setp.neu.f64 	%p27, %fd1, 0d0000000000000000;
	setp.lt.s32 	%p28, %r1, 0;
	mul.f64 	%fd61, %fd103, 0d4010000000000000;
	fma.rn.f64 	%fd62, %fd101, 0d4014000000000000, %fd61;
	selp.f64 	%fd15, 0d4022000000000000, %fd62, %p26;
	mov.f64 	%fd63, 0d4000000000000000;
	{
	.reg .b32 %temp; 
	mov.b64 	{%temp, %r43}, %fd63;
	}
	and.b32  	%r7, %r43, 2146435072;
	setp.eq.s32 	%p29, %r7, 1062207488;
	{ // callseq 2, 0
	.param .b64 param0;
	st.param.f64 	[param0], %fd2;
	.param .b64 param1;
	st.param.f64 	[param1], 0d4000000000000000;
	.param .b64 retval0;
	call.uni (retval0), 
	__internal_accurate_pow, 
	(
	param0, 
	param1
	);
	ld.param.f64 	%fd64, [retval0];
	} // callseq 2
	neg.f64 	%fd66, %fd64;
	selp.f64 	%fd67, %fd66, %fd64, %p29;
	selp.f64 	%fd105, %fd67, %fd64, %p28;
	@%p27 bra 	$L__BB0_17;
	setp.eq.s32 	%p30, %r7, 1062207488;
	selp.b32 	%r44, %r1, 0, %p30;
	setp.lt.s32 	%p31, %r43, 0;
	or.b32  	%r45, %r44, 2146435072;
	selp.b32 	%r46, %r45, %r44, %p31;
	mov.b32 	%r47, 0;
	mov.b64 	%fd105, {%r47, %r46};
$L__BB0_17:
	add.f64 	%fd68, %fd1, 0d4000000000000000;
	{
	.reg .b32 %temp; 
	mov.b64 	{%temp, %r48}, %fd68;
	}
	and.b32  	%r49, %r48, 2146435072;
	setp.ne.s32 	%p32, %r49, 2146435072;
	@%p32 bra 	$L__BB0_22;
	setp.num.f64 	%p33, %fd1, %fd1;
	@%p33 bra 	$L__BB0_20;
	mov.f64 	%fd69, 0d4000000000000000;
	add.rn.f64 	%fd105, %fd1, %fd69;
	bra.uni 	$L__BB0_22;
$L__BB0_20:
	setp.neu.f64 	%p34, %fd2, 0d7FF0000000000000;
	@%p34 bra 	$L__BB0_22;
	setp.eq.s32 	%p35, %r7, 1062207488;
	setp.lt.s32 	%p36, %r1, 0;
	setp.lt.s32 	%p37, %r43, 0;
	selp.b32 	%r51, 0, 2146435072, %p37;
	and.b32  	%r52, %r43, 2147483647;
	setp.ne.s32 	%p38, %r52, 1071644672;
	or.b32  	%r53, %r51, -2147483648;
	selp.b32 	%r54, %r53, %r51, %p38;
	selp.b32 	%r55, %r54, %r51, %p35;
	selp.b32 	%r56, %r55, %r51, %p36;
	mov.b32 	%r57, 0;
	mov.b64 	%fd105, {%r57, %r56};
$L__BB0_22:
	setp.eq.f64 	%p39, %fd1, 0d3FF0000000000000;
	setp.eq.s32 	%p40, %r3, 1072693248;
	mul.f64 	%fd70, %fd105, 0d4024000000000000;
	selp.f64 	%fd71, 0d4024000000000000, %fd70, %p39;
	add.f64 	%fd72, %fd1, %fd15;
	sub.f64 	%fd22, %fd72, %fd71;
	add.f64 	%fd23, %fd44, %fd1;
	{
	.reg .b32 %temp; 
	mov.b64 	{%temp, %r8}, %fd23;
	}
	abs.f64 	%fd24, %fd23;
	{ // callseq 3, 0
	.param .b64 param0;
	st.param.f64 	[param0], %fd24;
	.param .b64 param1;
	st.param.f64 	[param1], 0d4010000000000000;
	.param .b64 retval0;
	call.uni (retval0), 
	__internal_accurate_pow, 
	(
	param0, 
	param1
	);
	ld.param.f64 	%fd73, [retval0];
	} // callseq 3
	setp.lt.s32 	%p41, %r8, 0;
	neg.f64 	%fd75, %fd73;
	selp.f64 	%fd76, %fd75, %fd73, %p40;
	selp.f64 	%fd107, %fd76, %fd73, %p41;
	setp.neu.f64 	%p42, %fd23, 0d0000000000000000;
	@%p42 bra 	$L__BB0_24;
	setp.eq.s32 	%p43, %r3, 1072693248;
	selp.b32 	%r59, %r8, 0, %p43;
	setp.lt.s32 	%p44, %r13, 0;
	or.b32  	%r60, %r59, 2146435072;
	selp.b32 	%r61, %r60, %r59, %p44;
	mov.b32 	%r62, 0;
	mov.b64 	%fd107, {%r62, %r61};
$L__BB0_24:
	add.f64 	%fd77, %fd23, 0d4010000000000000;
	{
	.reg .b32 %temp; 
	mov.b64 	{%temp, %r63}, %fd77;
	}
	and.b32  	%r64, %r63, 2146435072;
	setp.ne.s32 	%p45, %r64, 2146435072;
	@%p45 bra 	$L__BB0_29;
	setp.num.f64 	%p46, %fd23, %fd23;
	@%p46 bra 	$L__BB0_27;
	mov.f64 	%fd78, 0d4010000000000000;
	add.rn.f64 	%fd107, %fd23, %fd78;
	bra.uni 	$L__BB0_29;
$L__BB0_27:
	setp.neu.f64 	%p47, %fd24, 0d7FF0000000000000;
	@%p47 bra 	$L__BB0_29;
	setp.lt.s32 	%p48, %r8, 0;
	setp.eq.s32 	%p49, %r3, 1072693248;
	setp.lt.s32 	%p50, %r13, 0;
	selp.b32 	%r66, 0, 2146435072, %p50;
	and.b32  	%r67, %r13, 2147483647;
	setp.ne.s32 	%p51, %r67, 1071644672;
	or.b32  	%r68, %r66, -2147483648;
	selp.b32 	%r69, %r68, %r66, %p51;
	selp.b32 	%r70, %r69, %r66, %p49;
	selp.b32 	%r71, %r70, %r66, %p48;
	mov.b32 	%r72, 0;
	mov.b64 	%fd107, {%r72, %r71};
$L__BB0_29:
	setp.neu.f64 	%p52, %fd23, 0d0000000000000000;
	setp.lt.s32 	%p53, %r8, 0;
	setp.eq.s32 	%p54, %r5, 1073741824;
	{ // callseq 4, 0
	.param .b64 param0;
	st.param.f64 	[param0], %fd24;
	.param .b64 param1;
	st.param.f64 	[param1], 0d4008000000000000;
	.param .b64 retval0;
	call.uni (retval0), 
	__internal_accurate_pow, 
	(
	param0, 
	param1
	);
	ld.param.f64 	%fd79, [retval0];
	} // callseq 4
	neg.f64 	%fd81, %fd79;
	selp.f64 	%fd82, %fd81, %fd79, %p54;
	selp.f64 	%fd109, %fd82, %fd79, %p53;
	@%p52 bra 	$L__BB0_31;
	setp.eq.s32 	%p55, %r5, 1073741824;
	selp.b32 	%r74, %r8, 0, %p55;
	setp.lt.s32 	%p56, %r28, 0;
	or.b32  	%r75, %r74, 2146435072;
	selp.b32 	%r76, %r75, %r74, %p56;
	mov.b32 	%r77, 0;
	mov.b64 	%fd109, {%r77, %r76};
$L__BB0_31:
	add.f64 	%fd83, %fd23, 0d4008000000000000;
	{
	.reg .b32 %temp; 
	mov.b64 	{%temp, %r78}, %fd83;
	}
	and.b32  	%r79, %r78, 2146435072;
	setp.ne.s32 	%p57, %r79, 2146435072;
	@%p57 bra 	$L__BB0_36;
	setp.num.f64 	%p58, %fd23, %fd23;
	@%p58 bra 	$L__BB0_34;
	mov.f64 	%fd84, 0d4008000000000000;
	add.rn.f64 	%fd109, %fd23, %fd84;
	bra.uni 	$L__BB0_36;
$L__BB0_34:
	setp.neu.f64 	%p59, %fd24, 0d7FF0000000000000;
	@%p59 bra 	$L__BB0_36;
	setp.lt.s32 	%p60, %r8, 0;
	setp.eq.s32 	%p61, %r5, 1073741824;
	setp.lt.s32 	%p62, %r28, 0;
	selp.b32 	%r81, 0, 2146435072, %p62;
	and.b32  	%r82, %r28, 2147483647;
	setp.ne.s32 	%p63, %r82, 1071644672;
	or.b32  	%r83, %r81, -2147483648;
	selp.b32 	%r84, %r83, %r81, %p63;
	selp.b32 	%r85, %r84, %r81, %p61;
	selp.b32 	%r86, %r85, %r81, %p60;
	mov.b32 	%r87, 0;
	mov.b64 	%fd109, {%r87, %r86};
$L__BB0_36:
	setp.eq.f64 	%p64, %fd23, 0d3FF0000000000000;
	setp.neu.f64 	%p65, %fd23, 0d0000000000000000;
	setp.lt.s32 	%p66, %r8, 0;
	setp.eq.s32 	%p67, %r7, 1062207488;
	mul.f64 	%fd85, %fd109, 0d4010000000000000;
	fma.rn.f64 	%fd86, %fd107, 0d4014000000000000, %fd85;
	selp.f64 	%fd37, 0d4022000000000000, %fd86, %p64;
	{ // callseq 5, 0
	.param .b64 param0;
	st.param.f64 	[param0], %fd24;
	.param .b64 param1;
	st.param.f64 	[param1], 0d4000000000000000;
	.param .b64 retval0;
	call.uni (retval0), 
	__internal_accurate_pow, 
	(
	param0, 
	param1
	);
	ld.param.f64 	%fd87, [retval0];
	} // callseq 5
	neg.f64 	%fd89, %fd87;
	selp.f64 	%fd90, %fd89, %fd87, %p67;
	selp.f64 	%fd111, %fd90, %fd87, %p66;
	@%p65 bra 	$L__BB0_38;
	setp.eq.s32 	%p68, %r7, 1062207488;
	selp.b32 	%r89, %r8, 0, %p68;
	setp.lt.s32 	%p69, %r43, 0;
	or.b32  	%r90, %r89, 2146435072;
	selp.b32 	%r91, %r90, %r89, %p69;
	mov.b32 	%r92, 0;
	mov.b64 	%fd111, {%r92, %r91};
$L__BB0_38:
	add.f64 	%fd91, %fd23, 0d4000000000000000;
	{
	.reg .b32 %temp; 
	mov.b64 	{%temp, %r93}, %fd91;
	}
	and.b32  	%r94, %r93, 2146435072;
	setp.ne.s32 	%p70, %r94, 2146435072;
	@%p70 bra 	$L__BB0_43;
	setp.num.f64 	%p71, %fd23, %fd23;
	@%p71 bra 	$L__BB0_41;
	mov.f64 	%fd92, 0d4000000000000000;
	add.rn.f64 	%fd111, %fd23, %fd92;
	bra.uni 	$L__BB0_43;
$L__BB0_41:
	setp.neu.f64 	%p72, %fd24, 0d7FF0000000000000;
	@%p72 bra 	$L__BB0_43;
	setp.lt.s32 	%p73, %r8, 0;
	setp.eq.s32 	%p74, %r7, 1062207488;
	setp.lt.s32 	%p75, %r43, 0;
	selp.b32 	%r96, 0, 2146435072, %p75;
	and.b32  	%r97, %r43, 2147483647;
	setp.ne.s32 	%p76, %r97, 1071644672;
	or.b32  	%r98, %r96, -2147483648;
	selp.b32 	%r99, %r98, %r96, %p76;
	selp.b32 	%r100, %r99, %r96, %p74;
	selp.b32 	%r101, %r100, %r96, %p73;
	mov.b32 	%r102, 0;
	mov.b64 	%fd111, {%r102, %r101};
$L__BB0_43:
	setp.eq.f64 	%p77, %fd23, 0d3FF0000000000000;
	mul.f64 	%fd93, %fd111, 0d4024000000000000;
	selp.f64 	%fd94, 0d4024000000000000, %fd93, %p77;
	add.f64 	%fd95, %fd23, %fd37;
	sub.f64 	%fd96, %fd95, %fd94;
	add.f64 	%fd97, %fd22, %fd96;
	mul.f64 	%fd98, %fd44, %fd97;
	mul.f64 	%fd99, %fd98, 0d3FE0000000000000;
	cvta.to.global.u64 	%rd4, %rd2;
	shl.b64 	%rd5, %rd1, 3;
	add.s64 	%rd6, %rd4, %rd5;
	st.global.f64 	[%rd6], %fd99;
$L__BB0_44:
	ret;

}
.func  (.param .b64 func_retval0) __internal_accurate_pow(
	.param .b64 __internal_accurate_pow_param_0,
	.param .b64 __internal_accurate_pow_param_1
)
{
	.reg .pred 	%p<8>;
	.reg .b32 	%r<49>;
	.reg .b32 	%f<3>;
	.reg .b64 	%fd<109>;

	ld.param.f64 	%fd10, [__internal_accurate_pow_param_0];
	ld.param.f64 	%fd11, [__internal_accurate_pow_param_1];
	{
	.reg .b32 %temp; 
	mov.b64 	{%temp, %r46}, %fd10;
	}
	{
	.reg .b32 %temp; 
	mov.b64 	{%r45, %temp}, %fd10;
	}
	shr.u32 	%r47, %r46, 20;
	setp.gt.u32 	%p1, %r46, 1048575;
	@%p1 bra 	$L__BB1_2;
	mul.f64 	%fd12, %fd10, 0d4350000000000000;
	{
	.reg .b32 %temp; 
	mov.b64 	{%temp, %r46}, %fd12;
	}
	{
	.reg .b32 %temp; 
	mov.b64 	{%r45, %temp}, %fd12;
	}
	shr.u32 	%r16, %r46, 20;
	add.s32 	%r47, %r16, -54;
$L__BB1_2:
	add.s32 	%r48, %r47, -1023;
	and.b32  	%r17, %r46, -2146435073;
	or.b32  	%r18, %r17, 1072693248;
	mov.b64 	%fd107, {%r45, %r18};
	setp.lt.u32 	%p2, %r18, 1073127583;
	@%p2 bra 	$L__BB1_4;
	{
	.reg .b32 %temp; 
	mov.b64 	{%r19, %temp}, %fd107;
	}
	{
	.reg .b32 %temp; 
	mov.b64 	{%temp, %r20}, %fd107;
	}
	add.s32 	%r21, %r20, -1048576;
	mov.b64 	%fd107, {%r19, %r21};
	add.s32 	%r48, %r47, -1022;
$L__BB1_4:
	add.f64 	%fd13, %fd107, 0dBFF0000000000000;
	add.f64 	%fd14, %fd107, 0d3FF0000000000000;
	rcp.approx.ftz.f64 	%fd15, %fd14;
	neg.f64 	%fd16, %fd14;
	fma.rn.f64 	%fd17, %fd16, %fd15, 0d3FF0000000000000;
	fma.rn.f64 	%fd18, %fd17, %fd17, %fd17;
	fma.rn.f64 	%fd19, %fd18, %fd15, %fd15;
	mul.f64 	%fd20, %fd13, %fd19;
	fma.rn.f64 	%fd21, %fd13, %fd19, %fd20;
	mul.f64 	%fd22, %fd21, %fd21;
	fma.rn.f64 	%fd23, %fd22, 0d3EB0F5FF7D2CAFE2, 0d3ED0F5D241AD3B5A;
	fma.rn.f64 	%fd24, %fd23, %fd22, 0d3EF3B20A75488A3F;
	fma.rn.f64 	%fd25, %fd24, %fd22, 0d3F1745CDE4FAECD5;
	fma.rn.f64 	%fd26, %fd25, %fd22, 0d3F3C71C7258A578B;
	fma.rn.f64 	%fd27, %fd26, %fd22, 0d3F6249249242B910;
	fma.rn.f64 	%fd28, %fd27, %fd22, 0d3F89999999999DFB;
	sub.f64 	%fd29, %fd13, %fd21;
	add.f64 	%fd30, %fd29, %fd29;
	neg.f64 	%fd31, %fd21;
	fma.rn.f64 	%fd32, %fd31, %fd13, %fd30;
	mul.f64 	%fd33, %fd19, %fd32;
	fma.rn.f64 	%fd34, %fd22, %fd28, 0d3FB5555555555555;
	mov.f64 	%fd35, 0d3FB5555555555555;
	sub.f64 	%fd36, %fd35, %fd34;
	fma.rn.f64 	%fd37, %fd22, %fd28, %fd36;
	add.f64 	%fd38, %fd37, 0dBC46A4CB00B9E7B0;
	add.f64 	%fd39, %fd34, %fd38;
	sub.f64 	%fd40, %fd34, %fd39;
	add.f64 	%fd41, %fd38, %fd40;
	mul.rn.f64 	%fd42, %fd21, %fd21;
	neg.f64 	%fd43, %fd42;
	fma.rn.f64 	%fd44, %fd21, %fd21, %fd43;
	{
	.reg .b32 %temp; 
	mov.b64 	{%r22, %temp}, %fd33;
	}
	{
	.reg .b32 %temp; 
	mov.b64 	{%temp, %r23}, %fd33;
	}
	add.s32 	%r24, %r23, 1048576;
	mov.b64 	%fd45, {%r22, %r24};
	fma.rn.f64 	%fd46, %fd21, %fd45, %fd44;
	mul.rn.f64 	%fd47, %fd42, %fd21;
	neg.f64 	%fd48, %fd47;
	fma.rn.f64 	%fd49, %fd42, %fd21, %fd48;
	fma.rn.f64 	%fd50, %fd42, %fd33, %fd49;
	fma.rn.f64 	%fd51, %fd46, %fd21, %fd50;
	mul.rn.f64 	%fd52, %fd39, %fd47;
	neg.f64 	%fd53, %fd52;
	fma.rn.f64 	%fd54, %fd39, %fd47, %fd53;
	fma.rn.f64 	%fd55, %fd39, %fd51, %fd54;
	fma.rn.f64 	%fd56, %fd41, %fd47, %fd55;
	add.f64 	%fd57, %fd52, %fd56;
	sub.f64 	%fd58, %fd52, %fd57;
	add.f64 	%fd59, %fd56, %fd58;
	add.f64 	%fd60, %fd21, %fd57;
	sub.f64 	%fd61, %fd21, %fd60;
	add.f64 	%fd62, %fd57, %fd61;
	add.f64 	%fd63, %fd59, %fd62;
	add.f64 	%fd64, %fd33, %fd63;
	add.f64 	%fd65, %fd60, %fd64;
	sub.f64 	%fd66, %fd60, %fd65;
	add.f64 	%fd67, %fd64, %fd66;
	xor.b32  	%r25, %r48, -2147483648;
	mov.b32 	%r26, 1127219200;
	mov.b64 	%fd68, {%r25, %r26};
	mov.b32 	%r27, -2147483648;
	mov.b64 	%fd69, {%r27, %r26};
	sub.f64 	%fd70, %fd68, %fd69;
	fma.rn.f64 	%fd71, %fd70, 0d3FE62E42FEFA39EF, %fd65;
	fma.rn.f64 	%fd72, %fd70, 0dBFE62E42FEFA39EF, %fd71;
	sub.f64 	%fd73, %fd72, %fd65;
	sub.f64 	%fd74, %fd67, %fd73;
	fma.rn.f64 	%fd75, %fd70, 0d3C7ABC9E3B39803F, %fd74;
	add.f64 	%fd76, %fd71, %fd75;
	sub.f64 	%fd77, %fd71, %fd76;
	add.f64 	%fd78, %fd75, %fd77;
	{
	.reg .b32 %temp; 
	mov.b64 	{%temp, %r28}, %fd11;
	}
	{
	.reg .b32 %temp; 
	mov.b64 	{%r29, %temp}, %fd11;
	}
	shl.b32 	%r30, %r28, 1;
	setp.gt.u32 	%p3, %r30, -33554433;
	and.b32  	%r31, %r28, -15728641;
	selp.b32 	%r32, %r31, %r28, %p3;
	mov.b64 	%fd79, {%r29, %r32};
	mul.rn.f64 	%fd80, %fd76, %fd79;
	neg.f64 	%fd81, %fd80;
	fma.rn.f64 	%fd82, %fd76, %fd79, %fd81;
	fma.rn.f64 	%fd83, %fd78, %fd79, %fd82;
	add.f64 	%fd4, %fd80, %fd83;
	sub.f64 	%fd84, %fd80, %fd4;
	add.f64 	%fd5, %fd83, %fd84;
	fma.rn.f64 	%fd85, %fd4, 0d3FF71547652B82FE, 0d4338000000000000;
	{
	.reg .b32 %temp; 
	mov.b64 	{%r13, %temp}, %fd85;
	}
	mov.f64 	%fd86, 0dC338000000000000;
	add.rn.f64 	%fd87, %fd85, %fd86;
	fma.rn.f64 	%fd88, %fd87, 0dBFE62E42FEFA39EF, %fd4;
	fma.rn.f64 	%fd89, %fd87, 0dBC7ABC9E3B39803F, %fd88;
	fma.rn.f64 	%fd90, %fd89, 0d3E5ADE1569CE2BDF, 0d3E928AF3FCA213EA;
	fma.rn.f64 	%fd91, %fd90, %fd89, 0d3EC71DEE62401315;
	fma.rn.f64 	%fd92, %fd91, %fd89, 0d3EFA01997C89EB71;
	fma.rn.f64 	%fd93, %fd92, %fd89, 0d3F2A01A014761F65;
	fma.rn.f64 	%fd94, %fd93, %fd89, 0d3F56C16C1852B7AF;
	fma.rn.f64 	%fd95, %fd94, %fd89, 0d3F81111111122322;
	fma.rn.f64 	%fd96, %fd95, %fd89, 0d3FA55555555502A1;
	fma.rn.f64 	%fd97, %fd96, %fd89, 0d3FC5555555555511;
	fma.rn.f64 	%fd98, %fd97, %fd89, 0d3FE000000000000B;
	fma.rn.f64 	%fd99, %fd98, %fd89, 0d3FF0000000000000;
	fma.rn.f64 	%fd100, %fd99, %fd89, 0d3FF0000000000000;
	{
	.reg .b32 %temp; 
	mov.b64 	{%r14, %temp}, %fd100;
	}
	{
	.reg .b32 %temp; 
	mov.b64 	{%temp, %r15}, %fd100;
	}
	shl.b32 	%r33, %r13, 20;
	add.s32 	%r34, %r33, %r15;
	mov.b64 	%fd108, {%r14, %r34};
	{
	.reg .b32 %temp; 
	mov.b64 	{%temp, %r35}, %fd4;
	}
	mov.b32 	%f2, %r35;
	abs.f32 	%f1, %f2;
	setp.lt.f32 	%p4, %f1, 0f4086232B;
	@%p4 bra 	$L__BB1_7;
	setp.lt.f64 	%p5, %fd4, 0d0000000000000000;
	add.f64 	%fd101, %fd4, 0d7FF0000000000000;
	selp.f64 	%fd108, 0d0000000000000000, %fd101, %p5;
	setp.geu.f32 	%p6, %f1, 0f40874800;
	@%p6 bra 	$L__BB1_7;
	shr.u32 	%r36, %r13, 31;
	add.s32 	%r37, %r13, %r36;
	shr.s32 	%r38, %r37, 1;
	shl.b32 	%r39, %r38, 20;
	add.s32 	%r40, %r15, %r39;
	mov.b64 	%fd102, {%r14, %r40};
	sub.s32 	%r41, %r13, %r38;
	shl.b32 	%r42, %r41, 20;
	add.s32 	%r43, %r42, 1072693248;
	mov.b32 	%r44, 0;
	mov.b64 	%fd103, {%r44, %r43};
	mul.f64 	%fd108, %fd103, %fd102;
$L__BB1_7:
	abs.f64 	%fd104, %fd108;
	setp.eq.f64 	%p7, %fd104, 0d7FF0000000000000;
	fma.rn.f64 	%fd105, %fd108, %fd5, %fd108;
	selp.f64 	%fd106, %fd108, %fd105, %p7;
	st.param.f64 	[func_retval0], %fd106;
	ret;

}


// ===== COMPILED SASS (sm_100) =====

	.target	sm_100

	.elftype	@"ET_EXEC"


//--------------------- .note.nv.tkinfo           --------------------------
	.section	.note.nv.tkinfo,"",@"SHT_NOTE"
	.sectionflags	@"SHF_NOTE_NV_TKINFO"
	.tkinfo
        /*0018*/ 	.word	0x00000002
        /*0030*/ 	.string	""
        /*0030*/ 	.string	"ptxas"
        /*0030*/ 	.string	"Cuda compilation tools, release 13.0, V13.0.88"
        /*0030*/ 	.string	"Build cuda_13.0.r13.0/compiler.36424714_0"
        /*0030*/ 	.string	"-arch sm_100 -m 64 "



//--------------------- .note.nv.cuinfo           --------------------------
	.section	.note.nv.cuinfo,"",@"SHT_NOTE"
	.sectionflags	@"SHF_NOTE_NV_CUINFO"
        /*0018*/ 	.short	0x0002
        /*001a*/ 	.short	0x0064
        /*001c*/ 	.short	0x0082
	.zero		2


//--------------------- .nv.info                  --------------------------
	.section	.nv.info,"",@"SHT_CUDA_INFO"
	.align	4


	//----- nvinfo : EIATTR_REGCOUNT
	.align		4
        /*0000*/ 	.byte	0x04, 0x2f
        /*0002*/ 	.short	(.L_1 - .L_0)
	.align		4
.L_0:
        /*0004*/ 	.word	index@(_Z9calculatePdddx)
        /*0008*/ 	.word	0x0000001e


	//----- nvinfo : EIATTR_FRAME_SIZE
	.align		4
.L_1:
        /*000c*/ 	.byte	0x04, 0x11
        /*000e*/ 	.short	(.L_3 - .L_2)
	.align		4
.L_2:
        /*0010*/ 	.word	index@($_Z9calculatePdddx$__internal_accurate_pow)
        /*0014*/ 	.word	0x00000000


	//----- nvinfo : EIATTR_FRAME_SIZE
	.align		4
.L_3:
        /*0018*/ 	.byte	0x04, 0x11
        /*001a*/ 	.short	(.L_5 - .L_4)
	.align		4
.L_4:
        /*001c*/ 	.word	index@(_Z9calculatePdddx)
        /*0020*/ 	.word	0x00000000


	//----- nvinfo : EIATTR_MIN_STACK_SIZE
	.align		4
.L_5:
        /*0024*/ 	.byte	0x04, 0x12
        /*0026*/ 	.short	(.L_7 - .L_6)
	.align		4
.L_6:
        /*0028*/ 	.word	index@(_Z9calculatePdddx)
        /*002c*/ 	.word	0x00000000
.L_7:


//--------------------- .nv.compat                --------------------------
	.section	.nv.compat,"",@"SHT_CUDA_COMPAT_INFO"
	.align	4
        /*0000*/ 	.byte	0x02, 0x09, 0x00, 0x00, 0x02, 0x02, 0x01, 0x00, 0x02, 0x05, 0x05, 0x00, 0x03, 0x07, 0x01, 0x01
        /*0010*/ 	.byte	0x02, 0x03, 0x00, 0x00, 0x02, 0x06, 0x01, 0x00, 0x04, 0x0b, 0x08, 0x00, 0x01, 0x00, 0x00, 0x00
        /*0020*/ 	.byte	0x00, 0x00, 0x00, 0x00


//--------------------- .nv.info._Z9calculatePdddx --------------------------
	.section	.nv.info._Z9calculatePdddx,"",@"SHT_CUDA_INFO"
	.sectionflags	@""
	.align	4


	//----- nvinfo : EIATTR_CUDA_API_VERSION
	.align		4
        /*0000*/ 	.byte	0x04, 0x37
        /*0002*/ 	.short	(.L_9 - .L_8)
.L_8:
        /*0004*/ 	.word	0x00000082


	//----- nvinfo : EIATTR_KPARAM_INFO
	.align		4
.L_9:
        /*0008*/ 	.byte	0x04, 0x17
        /*000a*/ 	.short	(.L_11 - .L_10)
.L_10:
        /*000c*/ 	.word	0x00000000
        /*0010*/ 	.short	0x0003
        /*0012*/ 	.short	0x0018
        /*0014*/ 	.byte	0x00, 0xf0, 0x21, 0x00


	//----- nvinfo : EIATTR_KPARAM_INFO
	.align		4
.L_11:
        /*0018*/ 	.byte	0x04, 0x17
        /*001a*/ 	.short	(.L_13 - .L_12)
.L_12:
        /*001c*/ 	.word	0x00000000
        /*0020*/ 	.short	0x0002
        /*0022*/ 	.short	0x0010
        /*0024*/ 	.byte	0x00, 0xf0, 0x21, 0x00


	//----- nvinfo : EIATTR_KPARAM_INFO
	.align		4
.L_13:
        /*0028*/ 	.byte	0x04, 0x17
        /*002a*/ 	.short	(.L_15 - .L_14)
.L_14:
        /*002c*/ 	.word	0x00000000
        /*0030*/ 	.short	0x0001
        /*0032*/ 	.short	0x0008
        /*0034*/ 	.byte	0x00, 0xf0, 0x21, 0x00


	//----- nvinfo : EIATTR_KPARAM_INFO
	.align		4
.L_15:
        /*0038*/ 	.byte	0x04, 0x17
        /*003a*/ 	.short	(.L_17 - .L_16)
.L_16:
        /*003c*/ 	.word	0x00000000
        /*0040*/ 	.short	0x0000
        /*0042*/ 	.short	0x0000
        /*0044*/ 	.byte	0x00, 0xf5, 0x21, 0x00


	//----- nvinfo : EIATTR_SPARSE_MMA_MASK
	.align		4
.L_17:
        /*0048*/ 	.byte	0x03, 0x50
        /*004a*/ 	.short	0x0000


	//----- nvinfo : EIATTR_MAXREG_COUNT
	.align		4
        /*004c*/ 	.byte	0x03, 0x1b
        /*004e*/ 	.short	0x00ff


	//----- nvinfo : EIATTR_MERCURY_ISA_VERSION
	.align		4
        /*0050*/ 	.byte	0x03, 0x5f
        /*0052*/ 	.short	0x0101


	//----- nvinfo : EIATTR_VRC_CTA_INIT_COUNT
	.align		4
        /*0054*/ 	.byte	0x02, 0x4a
	.zero		1
	.zero		1


	//----- nvinfo : EIATTR_EXIT_INSTR_OFFSETS
	.align		4
        /*0058*/ 	.byte	0x04, 0x1c
        /*005a*/ 	.short	(.L_19 - .L_18)


	//   ....[0]....
.L_18:
        /*005c*/ 	.word	0x000000d0


	//   ....[1]....
        /*0060*/ 	.word	0x00000b80


	//----- nvinfo : EIATTR_CRS_STACK_SIZE
	.align		4
.L_19:
        /*0064*/ 	.byte	0x04, 0x1e
        /*0066*/ 	.short	(.L_21 - .L_20)
.L_20:
        /*0068*/ 	.word	0x00000000


	//----- nvinfo : EIATTR_CBANK_PARAM_SIZE
	.align		4
.L_21:
        /*006c*/ 	.byte	0x03, 0x19
        /*006e*/ 	.short	0x0020


	//----- nvinfo : EIATTR_PARAM_CBANK
	.align		4
        /*0070*/ 	.byte	0x04, 0x0a
        /*0072*/ 	.short	(.L_23 - .L_22)
	.align		4
.L_22:
        /*0074*/ 	.word	index@(.nv.constant0._Z9calculatePdddx)
        /*0078*/ 	.short	0x0380
        /*007a*/ 	.short	0x0020


	//----- nvinfo : EIATTR_SW_WAR
	.align		4
.L_23:
        /*007c*/ 	.byte	0x04, 0x36
        /*007e*/ 	.short	(.L_25 - .L_24)
.L_24:
        /*0080*/ 	.word	0x00000008
.L_25:


//--------------------- .nv.callgraph             --------------------------
	.section	.nv.callgraph,"",@"SHT_CUDA_CALLGRAPH"
	.align	4
	.sectionentsize	8
	.align		4
        /*0000*/ 	.word	0x00000000
	.align		4
        /*0004*/ 	.word	0xffffffff
	.align		4
        /*0008*/ 	.word	0x00000000
	.align		4
        /*000c*/ 	.word	0xfffffffe
	.align		4
        /*0010*/ 	.word	0x00000000
	.align		4
        /*0014*/ 	.word	0xfffffffd
	.align		4
        /*0018*/ 	.word	0x00000000
	.align		4
        /*001c*/ 	.word	0xfffffffc


//--------------------- .text._Z9calculatePdddx   --------------------------
	.section	.text._Z9calculatePdddx,"ax",@progbits
	.align	128
        .global         _Z9calculatePdddx
        .type           _Z9calculatePdddx,@function
        .size           _Z9calculatePdddx,(.L_x_20 - _Z9calculatePdddx)
        .other          _Z9calculatePdddx,@"STO_CUDA_ENTRY STV_DEFAULT"
_Z9calculatePdddx:
.text._Z9calculatePdddx:
[----:B------:R-:W-:Y:S01]  /*0000*/  LDC R1, c[0x0][0x37c] ;  /* 0x0000df00ff017b82 */ /* 0x000fe20000000800 */
[----:B------:R-:W0:Y:S07]  /*0010*/  S2R R0, SR_TID.X ;  /* 0x0000000000007919 */ /* 0x000e2e0000002100 */
[----:B------:R-:W0:Y:S01]  /*0020*/  S2UR UR4, SR_CTAID.X ;  /* 0x00000000000479c3 */ /* 0x000e220000002500 */
[----:B------:R-:W1:Y:S07]  /*0030*/  LDCU.64 UR6, c[0x0][0x398] ;  /* 0x00007300ff0677ac */ /* 0x000e6e0008000a00 */
[----:B------:R-:W0:Y:S08]  /*0040*/  LDC R3, c[0x0][0x360] ;  /* 0x0000d800ff037b82 */ /* 0x000e300000000800 */
[----:B------:R-:W2:Y:S01]  /*0050*/  LDC.64 R4, c[0x0][0x388] ;  /* 0x0000e200ff047b82 */ /* 0x000ea20000000a00 */
[----:B0-----:R-:W-:Y:S01]  /*0060*/  IMAD R3, R3, UR4, R0 ;  /* 0x0000000403037c24 */ /* 0x001fe2000f8e0200 */
[----:B------:R-:W2:Y:S03]  /*0070*/  LDCU.64 UR4, c[0x0][0x390] ;  /* 0x00007200ff0477ac */ /* 0x000ea60008000a00 */
[----:B------:R-:W2:Y:S01]  /*0080*/  I2F.F64 R8, R3 ;  /* 0x0000000300087312 */ /* 0x000ea20000201c00 */
[----:B-1----:R-:W-:-:S02]  /*0090*/  ISETP.GE.U32.AND P0, PT, R3, UR6, PT ;  /* 0x0000000603007c0c */ /* 0x002fc4000bf06070 */
[----:B------:R-:W-:-:S04]  /*00a0*/  SHF.R.S32.HI R0, RZ, 0x1f, R3 ;  /* 0x0000001fff007819 */ /* 0x000fc80000011403 */
[----:B------:R-:W-:Y:S01]  /*00b0*/  ISETP.GE.AND.EX P0, PT, R0, UR7, PT, P0 ;  /* 0x0000000700007c0c */ /* 0x000fe2000bf06300 */
[----:B--2---:R-:W-:-:S12]  /*00c0*/  DFMA R8, R8, UR4, R4 ;  /* 0x0000000408087c2b */ /* 0x004fd80008000004 */
[----:B------:R-:W-:Y:S05]  /*00d0*/  @P0 EXIT ;  /* 0x000000000000094d */ /* 0x000fea0003800000 */
[----:B------:R-:W-:Y:S01]  /*00e0*/  DADD R22, -RZ, |R8| ;  /* 0x00000000ff167229 */ /* 0x000fe20000000508 */
[----:B------:R-:W-:Y:S01]  /*00f0*/  BSSY.RECONVERGENT B0, `(.L_x_0) ;  /* 0x0000005000007945 */ /* 0x000fe20003800200 */
[----:B------:R-:W-:Y:S01]  /*0100*/  MOV R2, 0x140 ;  /* 0x0000014000027802 */ /* 0x000fe20000000f00 */
[----:B------:R-:W-:Y:S01]  /*0110*/  UMOV UR4, URZ ;  /* 0x000000ff00047c82 */ /* 0x000fe20008000000 */
[----:B------:R-:W-:-:S07]  /*0120*/  UMOV UR5, 0x40100000 ;  /* 0x4010000000057882 */ /* 0x000fce0000000000 */
[----:B------:R-:W-:Y:S05]  /*0130*/  CALL.REL.NOINC `($_Z9calculatePdddx$__internal_accurate_pow) ;  /* 0x0000000800947944 */ /* 0x000fea0003c00000 */
[----:B------:R-:W-:Y:S05]  /*0140*/  BSYNC.RECONVERGENT B0 ;  /* 0x0000000000007941 */ /* 0x000fea0003800200 */
.L_x_0:
[C---:B------:R-:W-:Y:S01]  /*0150*/  DADD R4, R8.reuse, 4 ;  /* 0x4010000008047429 */ /* 0x040fe20000000000 */
[----:B------:R-:W-:Y:S01]  /*0160*/  BSSY.RECONVERGENT B0, `(.L_x_1) ;  /* 0x0000010000007945 */ /* 0x000fe20003800200 */
[----:B------:R-:W-:Y:S01]  /*0170*/  DSETP.NEU.AND P2, PT, R8, RZ, PT ;  /* 0x000000ff0800722a */ /* 0x000fe20003f4d000 */
[----:B------:R-:W-:Y:S01]  /*0180*/  ISETP.GE.AND P3, PT, R9, RZ, PT ;  /* 0x000000ff0900720c */ /* 0x000fe20003f66270 */
[----:B------:R-:W-:-:S06]  /*0190*/  DADD R22, -RZ, |R8| ;  /* 0x00000000ff167229 */ /* 0x000fcc0000000508 */
[----:B------:R-:W-:Y:S01]  /*01a0*/  LOP3.LUT R4, R5, 0x7ff00000, RZ, 0xc0, !PT ;  /* 0x7ff0000005047812 */ /* 0x000fe200078ec0ff */
[----:B------:R-:W-:-:S03]  /*01b0*/  IMAD.MOV.U32 R5, RZ, RZ, R15 ;  /* 0x000000ffff057224 */ /* 0x000fc600078e000f */
[----:B------:R-:W-:Y:S01]  /*01c0*/  ISETP.NE.AND P0, PT, R4, 0x7ff00000, PT ;  /* 0x7ff000000400780c */ /* 0x000fe20003f05270 */
[----:B------:R-:W-:Y:S01]  /*01d0*/  IMAD.MOV.U32 R4, RZ, RZ, R14 ;  /* 0x000000ffff047224 */ /* 0x000fe200078e000e */
[----:B------:R-:W-:-:S11]  /*01e0*/  @!P2 CS2R R4, SRZ ;  /* 0x000000000004a805 */ /* 0x000fd6000001ff00 */
[----:B------:R-:W-:Y:S05]  /*01f0*/  @P0 BRA `(.L_x_2) ;  /* 0x0000000000180947 */ /* 0x000fea0003800000 */
[----:B------:R-:W-:-:S14]  /*0200*/  DSETP.NAN.AND P0, PT, R8, R8, PT ;  /* 0x000000080800722a */ /* 0x000fdc0003f08000 */
[----:B------:R-:W-:Y:S01]  /*0210*/  @P0 DADD R4, R8, 4 ;  /* 0x4010000008040429 */ /* 0x000fe20000000000 */
[----:B------:R-:W-:Y:S10]  /*0220*/  @P0 BRA `(.L_x_2) ;  /* 0x00000000000c0947 */ /* 0x000ff40003800000 */
[----:B------:R-:W-:-:S14]  /*0230*/  DSETP.NEU.AND P0, PT, |R8|, +INF , PT ;  /* 0x7ff000000800742a */ /* 0x000fdc0003f0d200 */
[----:B------:R-:W-:Y:S02]  /*0240*/  @!P0 IMAD.MOV.U32 R4, RZ, RZ, 0x0 ;  /* 0x00000000ff048424 */ /* 0x000fe400078e00ff */
[----:B------:R-:W-:-:S07]  /*0250*/  @!P0 IMAD.MOV.U32 R5, RZ, RZ, 0x7ff00000 ;  /* 0x7ff00000ff058424 */ /* 0x000fce00078e00ff */
.L_x_2:
[----:B------:R-:W-:Y:S05]  /*0260*/  BSYNC.RECONVERGENT B0 ;  /* 0x0000000000007941 */ /* 0x000fea0003800200 */
.L_x_1:
[----:B------:R-:W-:Y:S01]  /*0270*/  BSSY.RECONVERGENT B0, `(.L_x_3) ;  /* 0x0000004000007945 */ /* 0x000fe20003800200 */
[----:B------:R-:W-:Y:S01]  /*0280*/  MOV R2, 0x2b0 ;  /* 0x000002b000027802 */ /* 0x000fe20000000f00 */
[----:B------:R-:W-:-:S06]  /*0290*/  UMOV UR5, 0x40080000 ;  /* 0x4008000000057882 */ /* 0x000fcc0000000000 */
[----:B------:R-:W-:Y:S05]  /*02a0*/  CALL.REL.NOINC `($_Z9calculatePdddx$__internal_accurate_pow) ;  /* 0x0000000800387944 */ /* 0x000fea0003c00000 */
[----:B------:R-:W-:Y:S05]  /*02b0*/  BSYNC.RECONVERGENT B0 ;  /* 0x0000000000007941 */ /* 0x000fea0003800200 */
.L_x_3:
[----:B------:R-:W-:Y:S01]  /*02c0*/  DADD R6, R8, 3 ;  /* 0x4008000008067429 */ /* 0x000fe20000000000 */
[----:B------:R-:W-:Y:S01]  /*02d0*/  BSSY.RECONVERGENT B0, `(.L_x_4) ;  /* 0x0000011000007945 */ /* 0x000fe20003800200 */
[----:B------:R-:W-:-:S08]  /*02e0*/  DADD R10, -RZ, -R14 ;  /* 0x00000000ff0a7229 */ /* 0x000fd0000000090e */
[----:B------:R-:W-:Y:S02]  /*02f0*/  LOP3.LUT R6, R7, 0x7ff00000, RZ, 0xc0, !PT ;  /* 0x7ff0000007067812 */ /* 0x000fe400078ec0ff */
[----:B------:R-:W-:Y:S01]  /*0300*/  FSEL R7, R11, R15, !P3 ;  /* 0x0000000f0b077208 */ /* 0x000fe20005800000 */
[----:B------:R-:W-:Y:S01]  /*0310*/  @!P2 IMAD.MOV.U32 R7, RZ, RZ, R9 ;  /* 0x000000ffff07a224 */ /* 0x000fe200078e0009 */
[----:B------:R-:W-:Y:S02]  /*0320*/  ISETP.NE.AND P0, PT, R6, 0x7ff00000, PT ;  /* 0x7ff000000600780c */ /* 0x000fe40003f05270 */
[----:B------:R-:W-:Y:S01]  /*0330*/  FSEL R6, R10, R14, !P3 ;  /* 0x0000000e0a067208 */ /* 0x000fe20005800000 */
[----:B------:R-:W-:-:S10]  /*0340*/  @!P2 IMAD.MOV.U32 R6, RZ, RZ, RZ ;  /* 0x000000ffff06a224 */ /* 0x000fd400078e00ff */
[----:B------:R-:W-:Y:S05]  /*0350*/  @P0 BRA `(.L_x_5) ;  /* 0x0000000000200947 */ /* 0x000fea0003800000 */
[----:B------:R-:W-:-:S14]  /*0360*/  DSETP.NAN.AND P0, PT, R8, R8, PT ;  /* 0x000000080800722a */ /* 0x000fdc0003f08000 */
[----:B------:R-:W-:Y:S01]  /*0370*/  @P0 DADD R6, R8, 3 ;  /* 0x4008000008060429 */ /* 0x000fe20000000000 */
[----:B------:R-:W-:Y:S10]  /*0380*/  @P0 BRA `(.L_x_5) ;  /* 0x0000000000140947 */ /* 0x000ff40003800000 */
[----:B------:R-:W-:-:S14]  /*0390*/  DSETP.NEU.AND P0, PT, |R8|, +INF , PT ;  /* 0x7ff000000800742a */ /* 0x000fdc0003f0d200 */
[----:B------:R-:W-:Y:S01]  /*03a0*/  @!P0 IMAD.MOV.U32 R2, RZ, RZ, -0x100000 ;  /* 0xfff00000ff028424 */ /* 0x000fe200078e00ff */
[----:B------:R-:W-:Y:S01]  /*03b0*/  @!P0 ISETP.GE.AND P1, PT, R9, RZ, PT ;  /* 0x000000ff0900820c */ /* 0x000fe20003f26270 */
[----:B------:R-:W-:-:S03]  /*03c0*/  @!P0 IMAD.MOV.U32 R6, RZ, RZ, RZ ;  /* 0x000000ffff068224 */ /* 0x000fc600078e00ff */
[----:B------:R-:W-:-:S09]  /*03d0*/  @!P0 SEL R7, R2, 0x7ff00000, !P1 ;  /* 0x7ff0000002078807 */ /* 0x000fd20004800000 */
.L_x_5:
[----:B------:R-:W-:Y:S05]  /*03e0*/  BSYNC.RECONVERGENT B0 ;  /* 0x0000000000007941 */ /* 0x000fea0003800200 */
.L_x_4:
[----:B------:R-:W-:Y:S01]  /*03f0*/  DMUL R6, R6, 4 ;  /* 0x4010000006067828 */ /* 0x000fe20000000000 */
[----:B------:R-:W-:Y:S01]  /*0400*/  BSSY.RECONVERGENT B0, `(.L_x_6) ;  /* 0x000000a000007945 */ /* 0x000fe20003800200 */
[C---:B------:R-:W-:Y:S01]  /*0410*/  DSETP.NEU.AND P0, PT, R8.reuse, 1, PT ;  /* 0x3ff000000800742a */ /* 0x040fe20003f0d000 */
[----:B------:R-:W-:Y:S01]  /*0420*/  MOV R2, 0x4a0 ;  /* 0x000004a000027802 */ /* 0x000fe20000000f00 */
[----:B------:R-:W-:Y:S01]  /*0430*/  DADD R22, -RZ, |R8| ;  /* 0x00000000ff167229 */ /* 0x000fe20000000508 */
[----:B------:R-:W-:Y:S01]  /*0440*/  UMOV UR5, 0x40000000 ;  /* 0x4000000000057882 */ /* 0x000fe20000000000 */
[----:B------:R-:W-:Y:S02]  /*0450*/  DSETP.NEU.AND P2, PT, R8, RZ, PT ;  /* 0x000000ff0800722a */ /* 0x000fe40003f4d000 */
[----:B------:R-:W-:-:S10]  /*0460*/  DFMA R4, R4, 5, R6 ;  /* 0x401400000404782b */ /* 0x000fd40000000006 */
[----:B------:R-:W-:Y:S02]  /*0470*/  FSEL R6, R4, RZ, P0 ;  /* 0x000000ff04067208 */ /* 0x000fe40000000000 */
[----:B------:R-:W-:-:S07]  /*0480*/  FSEL R7, R5, 2.53125, P0 ;  /* 0x4022000005077808 */ /* 0x000fce0000000000 */
[----:B------:R-:W-:Y:S05]  /*0490*/  CALL.REL.NOINC `($_Z9calculatePdddx$__internal_accurate_pow) ;  /* 0x0000000400bc7944 */ /* 0x000fea0003c00000 */
[----:B------:R-:W-:Y:S05]  /*04a0*/  BSYNC.RECONVERGENT B0 ;  /* 0x0000000000007941 */ /* 0x000fea0003800200 */
.L_x_6:
[----:B------:R-:W-:Y:S01]  /*04b0*/  DADD R4, R8, 2 ;  /* 0x4000000008047429 */ /* 0x000fe20000000000 */
[----:B------:R-:W-:Y:S01]  /*04c0*/  BSSY.RECONVERGENT B0, `(.L_x_7) ;  /* 0x000000b000007945 */ /* 0x000fe20003800200 */
[----:B------:R-:W-:-:S08]  /*04d0*/  @!P2 CS2R R14, SRZ ;  /* 0x00000000000ea805 */ /* 0x000fd0000001ff00 */
[----:B------:R-:W-:-:S04]  /*04e0*/  LOP3.LUT R4, R5, 0x7ff00000, RZ, 0xc0, !PT ;  /* 0x7ff0000005047812 */ /* 0x000fc800078ec0ff */
[----:B------:R-:W-:-:S13]  /*04f0*/  ISETP.NE.AND P0, PT, R4, 0x7ff00000, PT ;  /* 0x7ff000000400780c */ /* 0x000fda0003f05270 */
[----:B------:R-:W-:Y:S05]  /*0500*/  @P0 BRA `(.L_x_8) ;  /* 0x0000000000180947 */ /* 0x000fea0003800000 */
[----:B------:R-:W-:-:S14]  /*0510*/  DSETP.NAN.AND P0, PT, R8, R8, PT ;  /* 0x000000080800722a */ /* 0x000fdc0003f08000 */
[----:B------:R-:W-:Y:S01]  /*0520*/  @P0 DADD R14, R8, 2 ;  /* 0x40000000080e0429 */ /* 0x000fe20000000000 */
[----:B------:R-:W-:Y:S10]  /*0530*/  @P0 BRA `(.L_x_8) ;  /* 0x00000000000c0947 */ /* 0x000ff40003800000 */
[----:B------:R-:W-:-:S14]  /*0540*/  DSETP.NEU.AND P0, PT, |R8|, +INF , PT ;  /* 0x7ff000000800742a */ /* 0x000fdc0003f0d200 */
[----:B------:R-:W-:Y:S02]  /*0550*/  @!P0 IMAD.MOV.U32 R14, RZ, RZ, 0x0 ;  /* 0x00000000ff0e8424 */ /* 0x000fe400078e00ff */
[----:B------:R-:W-:-:S07]  /*0560*/  @!P0 IMAD.MOV.U32 R15, RZ, RZ, 0x7ff00000 ;  /* 0x7ff00000ff0f8424 */ /* 0x000fce00078e00ff */
.L_x_8:
[----:B------:R-:W-:Y:S05]  /*0570*/  BSYNC.RECONVERGENT B0 ;  /* 0x0000000000007941 */ /* 0x000fea0003800200 */
.L_x_7:
[----:B------:R-:W0:Y:S01]  /*0580*/  LDCU.64 UR6, c[0x0][0x390] ;  /* 0x00007200ff0677ac */ /* 0x000e220008000a00 */
[----:B------:R-:W-:Y:S01]  /*0590*/  DMUL R14, R14, 10 ;  /* 0x402400000e0e7828 */ /* 0x000fe20000000000 */
[----:B------:R-:W-:Y:S01]  /*05a0*/  BSSY.RECONVERGENT B0, `(.L_x_9) ;  /* 0x000000b000007945 */ /* 0x000fe20003800200 */
[C---:B------:R-:W-:Y:S01]  /*05b0*/  DSETP.NEU.AND P0, PT, R8.reuse, 1, PT ;  /* 0x3ff000000800742a */ /* 0x040fe20003f0d000 */
[----:B------:R-:W-:Y:S01]  /*05c0*/  MOV R2, 0x650 ;  /* 0x0000065000027802 */ /* 0x000fe20000000f00 */
[C---:B------:R-:W-:Y:S01]  /*05d0*/  DADD R6, R8.reuse, R6 ;  /* 0x0000000008067229 */ /* 0x040fe20000000006 */
[----:B------:R-:W-:Y:S01]  /*05e0*/  UMOV UR5, 0x40100000 ;  /* 0x4010000000057882 */ /* 0x000fe20000000000 */
[----:B0-----:R-:W-:-:S04]  /*05f0*/  DADD R4, R8, UR6 ;  /* 0x0000000608047e29 */ /* 0x001fc80008000000 */
[----:B------:R-:W-:Y:S02]  /*0600*/  FSEL R8, R14, RZ, P0 ;  /* 0x000000ff0e087208 */ /* 0x000fe40000000000 */
[----:B------:R-:W-:Y:S02]  /*0610*/  FSEL R9, R15, 2.5625, P0 ;  /* 0x402400000f097808 */ /* 0x000fe40000000000 */
[----:B------:R-:W-:-:S04]  /*0620*/  DADD R22, -RZ, |R4| ;  /* 0x00000000ff167229 */ /* 0x000fc80000000504 */
[----:B------:R-:W-:-:S11]  /*0630*/  DADD R6, R6, -R8 ;  /* 0x0000000006067229 */ /* 0x000fd60000000808 */
[----:B------:R-:W-:Y:S05]  /*0640*/  CALL.REL.NOINC `($_Z9calculatePdddx$__internal_accurate_pow) ;  /* 0x0000000400507944 */ /* 0x000fea0003c00000 */
[----:B------:R-:W-:Y:S05]  /*0650*/  BSYNC.RECONVERGENT B0 ;  /* 0x0000000000007941 */ /* 0x000fea0003800200 */
.L_x_9:
        /* <DEDUP_REMOVED lines=17> */
.L_x_11:
[----:B------:R-:W-:Y:S05]  /*0770*/  BSYNC.RECONVERGENT B0 ;  /* 0x0000000000007941 */ /* 0x000fea0003800200 */
.L_x_10:
[----:B------:R-:W-:Y:S01]  /*0780*/  BSSY.RECONVERGENT B0, `(.L_x_12) ;  /* 0x0000004000007945 */ /* 0x000fe20003800200 */
[----:B------:R-:W-:Y:S01]  /*0790*/  MOV R2, 0x7c0 ;  /* 0x000007c000027802 */ /* 0x000fe20000000f00 */
[----:B------:R-:W-:-:S06]  /*07a0*/  UMOV UR5, 0x40080000 ;  /* 0x4008000000057882 */ /* 0x000fcc0000000000 */
[----:B------:R-:W-:Y:S05]  /*07b0*/  CALL.REL.NOINC `($_Z9calculatePdddx$__internal_accurate_pow) ;  /* 0x0000000000f47944 */ /* 0x000fea0003c00000 */
[----:B------:R-:W-:Y:S05]  /*07c0*/  BSYNC.RECONVERGENT B0 ;  /* 0x0000000000007941 */ /* 0x000fea0003800200 */
.L_x_12:
        /* <DEDUP_REMOVED lines=18> */
.L_x_14:
[----:B------:R-:W-:Y:S05]  /*08f0*/  BSYNC.RECONVERGENT B0 ;  /* 0x0000000000007941 */ /* 0x000fea0003800200 */
.L_x_13:
        /* <DEDUP_REMOVED lines=12> */
.L_x_15:
        /* <DEDUP_REMOVED lines=12> */
.L_x_17:
[----:B------:R-:W-:Y:S05]  /*0a80*/  BSYNC.RECONVERGENT B0 ;  /* 0x0000000000007941 */ /* 0x000fea0003800200 */
.L_x_16:
[----:B------:R-:W-:Y:S01]  /*0a90*/  DMUL R14, R14, 10 ;  /* 0x402400000e0e7828 */ /* 0x000fe20000000000 */
[----:B------:R-:W0:Y:S01]  /*0aa0*/  LDCU.64 UR8, c[0x0][0x390] ;  /* 0x00007200ff0877ac */ /* 0x000e220008000a00 */
[C---:B------:R-:W-:Y:S02]  /*0ab0*/  DSETP.NEU.AND P0, PT, R4.reuse, 1, PT ;  /* 0x3ff000000400742a */ /* 0x040fe40003f0d000 */
[----:B------:R-:W-:Y:S01]  /*0ac0*/  DADD R8, R4, R8 ;  /* 0x0000000004087229 */ /* 0x000fe20000000008 */
[----:B------:R-:W1:Y:S01]  /*0ad0*/  LDCU.64 UR6, c[0x0][0x380] ;  /* 0x00007000ff0677ac */ /* 0x000e620008000a00 */
[----:B------:R-:W2:Y:S04]  /*0ae0*/  LDCU.64 UR4, c[0x0][0x358] ;  /* 0x00006b00ff0477ac */ /* 0x000ea80008000a00 */
[----:B------:R-:W-:-:S02]  /*0af0*/  FSEL R4, R14, RZ, P0 ;  /* 0x000000ff0e047208 */ /* 0x000fc40000000000 */
[----:B------:R-:W-:-:S06]  /*0b00*/  FSEL R5, R15, 2.5625, P0 ;  /* 0x402400000f057808 */ /* 0x000fcc0000000000 */
[----:B------:R-:W-:Y:S01]  /*0b10*/  DADD R8, R8, -R4 ;  /* 0x0000000008087229 */ /* 0x000fe20000000804 */
[----:B-1----:R-:W-:-:S07]  /*0b20*/  LEA R2, P0, R3, UR6, 0x3 ;  /* 0x0000000603027c11 */ /* 0x002fce000f8018ff */
[----:B------:R-:W-:Y:S01]  /*0b30*/  DADD R6, R6, R8 ;  /* 0x0000000006067229 */ /* 0x000fe20000000008 */
[----:B------:R-:W-:-:S07]  /*0b40*/  LEA.HI.X R3, R3, UR7, R0, 0x3, P0 ;  /* 0x0000000703037c11 */ /* 0x000fce00080f1c00 */
[----:B0-----:R-:W-:-:S08]  /*0b50*/  DMUL R6, R6, UR8 ;  /* 0x0000000806067c28 */ /* 0x001fd00008000000 */
[----:B------:R-:W-:-:S07]  /*0b60*/  DMUL R6, R6, 0.5 ;  /* 0x3fe0000006067828 */ /* 0x000fce0000000000 */
[----:B--2---:R-:W-:Y:S01]  /*0b70*/  STG.E.64 desc[UR4][R2.64], R6 ;  /* 0x0000000602007986 */ /* 0x004fe2000c101b04 */
[----:B------:R-:W-:Y:S05]  /*0b80*/  EXIT ;  /* 0x000000000000794d */ /* 0x000fea0003800000 */
        .type           $_Z9calculatePdddx$__internal_accurate_pow,@function
        .size           $_Z9calculatePdddx$__internal_accurate_pow,(.L_x_20 - $_Z9calculatePdddx$__internal_accurate_pow)
$_Z9calculatePdddx$__internal_accurate_pow:
[----:B------:R-:W-:Y:S01]  /*0b90*/  ISETP.GT.U32.AND P0, PT, R23, 0xfffff, PT ;  /* 0x000fffff1700780c */ /* 0x000fe20003f04070 */
[----:B------:R-:W-:Y:S01]  /*0ba0*/  IMAD.MOV.U32 R12, RZ, RZ, R23 ;  /* 0x000000ffff0c7224 */ /* 0x000fe200078e0017 */
[----:B------:R-:W-:Y:S01]  /*0bb0*/  UMOV UR6, 0x7d2cafe2 ;  /* 0x7d2cafe200067882 */ /* 0x000fe20000000000 */
[----:B------:R-:W-:Y:S01]  /*0bc0*/  IMAD.MOV.U32 R14, RZ, RZ, R22 ;  /* 0x000000ffff0e7224 */ /* 0x000fe200078e0016 */
[----:B------:R-:W-:Y:S01]  /*0bd0*/  UMOV UR7, 0x3eb0f5ff ;  /* 0x3eb0f5ff00077882 */ /* 0x000fe20000000000 */
[----:B------:R-:W-:Y:S01]  /*0be0*/  IMAD.MOV.U32 R16, RZ, RZ, 0x41ad3b5a ;  /* 0x41ad3b5aff107424 */ /* 0x000fe200078e00ff */
[----:B------:R-:W-:Y:S01]  /*0bf0*/  UMOV UR8, 0xfefa39ef ;  /* 0xfefa39ef00087882 */ /* 0x000fe20000000000 */
[----:B------:R-:W-:Y:S01]  /*0c00*/  IMAD.MOV.U32 R17, RZ, RZ, 0x3ed0f5d2 ;  /* 0x3ed0f5d2ff117424 */ /* 0x000fe200078e00ff */
[----:B------:R-:W-:-:S05]  /*0c10*/  UMOV UR9, 0x3fe62e42 ;  /* 0x3fe62e4200097882 */ /* 0x000fca0000000000 */
[----:B------:R-:W-:-:S10]  /*0c20*/  @!P0 DMUL R10, R22, 1.80143985094819840000e+16 ;  /* 0x43500000160a8828 */ /* 0x000fd40000000000 */
[----:B------:R-:W-:Y:S02]  /*0c30*/  @!P0 IMAD.MOV.U32 R12, RZ, RZ, R11 ;  /* 0x000000ffff0c8224 */ /* 0x000fe400078e000b */
[----:B------:R-:W-:Y:S01]  /*0c40*/  @!P0 IMAD.MOV.U32 R14, RZ, RZ, R10 ;  /* 0x000000ffff0e8224 */ /* 0x000fe200078e000a */
[----:B------:R-:W-:Y:S02]  /*0c50*/  SHF.R.U32.HI R10, RZ, 0x14, R23 ;  /* 0x00000014ff0a7819 */ /* 0x000fe40000011617 */
[----:B------:R-:W-:Y:S02]  /*0c60*/  LOP3.LUT R12, R12, 0x800fffff, RZ, 0xc0, !PT ;  /* 0x800fffff0c0c7812 */ /* 0x000fe400078ec0ff */
[----:B------:R-:W-:Y:S02]  /*0c70*/  @!P0 LEA.HI R10, R11, 0xffffffca, RZ, 0xc ;  /* 0xffffffca0b0a8811 */ /* 0x000fe400078f60ff */
[----:B------:R-:W-:Y:S01]  /*0c80*/  LOP3.LUT R15, R12, 0x3ff00000, RZ, 0xfc, !PT ;  /* 0x3ff000000c0f7812 */ /* 0x000fe200078efcff */
[----:B------:R-:W-:-:S02]  /*0c90*/  IMAD.MOV.U32 R12, RZ, RZ, RZ ;  /* 0x000000ffff0c7224 */ /* 0x000fc400078e00ff */
[----:B------:R-:W-:Y:S01]  /*0ca0*/  VIADD R11, R10, 0xfffffc01 ;  /* 0xfffffc010a0b7836 */ /* 0x000fe20000000000 */
[----:B------:R-:W-:-:S13]  /*0cb0*/  ISETP.GE.U32.AND P1, PT, R15, 0x3ff6a09f, PT ;  /* 0x3ff6a09f0f00780c */ /* 0x000fda0003f26070 */
[----:B------:R-:W-:Y:S02]  /*0cc0*/  @P1 VIADD R13, R15, 0xfff00000 ;  /* 0xfff000000f0d1836 */ /* 0x000fe40000000000 */
[----:B------:R-:W-:Y:S02]  /*0cd0*/  @P1 VIADD R11, R10, 0xfffffc02 ;  /* 0xfffffc020a0b1836 */ /* 0x000fe40000000000 */
[----:B------:R-:W-:-:S03]  /*0ce0*/  @P1 IMAD.MOV.U32 R15, RZ, RZ, R13 ;  /* 0x000000ffff0f1224 */ /* 0x000fc600078e000d */
[----:B------:R-:W-:Y:S01]  /*0cf0*/  LOP3.LUT R10, R11, 0x80000000, RZ, 0x3c, !PT ;  /* 0x800000000b0a7812 */ /* 0x000fe200078e3cff */
[----:B------:R-:W-:Y:S02]  /*0d00*/  IMAD.MOV.U32 R11, RZ, RZ, 0x43300000 ;  /* 0x43300000ff0b7424 */ /* 0x000fe400078e00ff */
[C---:B------:R-:W-:Y:S02]  /*0d10*/  DADD R20, R14.reuse, 1 ;  /* 0x3ff000000e147429 */ /* 0x040fe40000000000 */
[----:B------:R-:W-:-:S04]  /*0d20*/  DADD R14, R14, -1 ;  /* 0xbff000000e0e7429 */ /* 0x000fc80000000000 */
[----:B------:R-:W0:Y:S02]  /*0d30*/  MUFU.RCP64H R13, R21 ;  /* 0x00000015000d7308 */ /* 0x000e240000001800 */
[----:B0-----:R-:W-:-:S08]  /*0d40*/  DFMA R18, -R20, R12, 1 ;  /* 0x3ff000001412742b */ /* 0x001fd0000000010c */
[----:B------:R-:W-:-:S08]  /*0d50*/  DFMA R18, R18, R18, R18 ;  /* 0x000000121212722b */ /* 0x000fd00000000012 */
[----:B------:R-:W-:-:S08]  /*0d60*/  DFMA R18, R12, R18, R12 ;  /* 0x000000120c12722b */ /* 0x000fd0000000000c */
[----:B------:R-:W-:-:S08]  /*0d70*/  DMUL R12, R14, R18 ;  /* 0x000000120e0c7228 */ /* 0x000fd00000000000 */
[----:B------:R-:W-:-:S08]  /*0d80*/  DFMA R12, R14, R18, R12 ;  /* 0x000000120e0c722b */ /* 0x000fd0000000000c */
[----:B------:R-:W-:-:S08]  /*0d90*/  DMUL R26, R12, R12 ;  /* 0x0000000c0c1a7228 */ /* 0x000fd00000000000 */
[----:B------:R-:W-:Y:S01]  /*0da0*/  DFMA R16, R26, UR6, R16 ;  /* 0x000000061a107c2b */ /* 0x000fe20008000010 */
[----:B------:R-:W-:Y:S01]  /*0db0*/  UMOV UR6, 0x75488a3f ;  /* 0x75488a3f00067882 */ /* 0x000fe20000000000 */
[----:B------:R-:W-:-:S06]  /*0dc0*/  UMOV UR7, 0x3ef3b20a ;  /* 0x3ef3b20a00077882 */ /* 0x000fcc0000000000 */
[----:B------:R-:W-:Y:S01]  /*0dd0*/  DFMA R24, R26, R16, UR6 ;  /* 0x000000061a187e2b */ /* 0x000fe20008000010 */
[----:B------:R-:W-:Y:S01]  /*0de0*/  UMOV UR6, 0xe4faecd5 ;  /* 0xe4faecd500067882 */ /* 0x000fe20000000000 */
[----:B------:R-:W-:Y:S01]  /*0df0*/  UMOV UR7, 0x3f1745cd ;  /* 0x3f1745cd00077882 */ /* 0x000fe20000000000 */
[----:B------:R-:W-:-:S05]  /*0e00*/  DADD R16, R14, -R12 ;  /* 0x000000000e107229 */ /* 0x000fca000000080c */
[----:B------:R-:W-:Y:S01]  /*0e10*/  DFMA R24, R26, R24, UR6 ;  /* 0x000000061a187e2b */ /* 0x000fe20008000018 */
[----:B------:R-:W-:Y:S01]  /*0e20*/  UMOV UR6, 0x258a578b ;  /* 0x258a578b00067882 */ /* 0x000fe20000000000 */
[----:B------:R-:W-:Y:S01]  /*0e30*/  UMOV UR7, 0x3f3c71c7 ;  /* 0x3f3c71c700077882 */ /* 0x000fe20000000000 */
[----:B------:R-:W-:-:S05]  /*0e40*/  DADD R16, R16, R16 ;  /* 0x0000000010107229 */ /* 0x000fca0000000010 */
[----:B------:R-:W-:Y:S01]  /*0e50*/  DFMA R24, R26, R24, UR6 ;  /* 0x000000061a187e2b */ /* 0x000fe20008000018 */
[----:B------:R-:W-:Y:S01]  /*0e60*/  UMOV UR6, 0x9242b910 ;  /* 0x9242b91000067882 */ /* 0x000fe20000000000 */
[----:B------:R-:W-:Y:S01]  /*0e70*/  UMOV UR7, 0x3f624924 ;  /* 0x3f62492400077882 */ /* 0x000fe20000000000 */
[----:B------:R-:W-:-:S05]  /*0e80*/  DFMA R16, R14, -R12, R16 ;  /* 0x8000000c0e10722b */ /* 0x000fca0000000010 */
[----:B------:R-:W-:Y:S01]  /*0e90*/  DFMA R24, R26, R24, UR6 ;  /* 0x000000061a187e2b */ /* 0x000fe20008000018 */
[----:B------:R-:W-:Y:S01]  /*0ea0*/  UMOV UR6, 0x99999dfb ;  /* 0x99999dfb00067882 */ /* 0x000fe20000000000 */
[----:B------:R-:W-:Y:S01]  /*0eb0*/  UMOV UR7, 0x3f899999 ;  /* 0x3f89999900077882 */ /* 0x000fe20000000000 */
[----:B------:R-:W-:Y:S02]  /*0ec0*/  DMUL R16, R18, R16 ;  /* 0x0000001012107228 */ /* 0x000fe40000000000 */
[----:B------:R-:W-:-:S03]  /*0ed0*/  DMUL R18, R12, R12 ;  /* 0x0000000c0c127228 */ /* 0x000fc60000000000 */
[----:B------:R-:W-:Y:S01]  /*0ee0*/  DFMA R24, R26, R24, UR6 ;  /* 0x000000061a187e2b */ /* 0x000fe20008000018 */
[----:B------:R-:W-:Y:S01]  /*0ef0*/  UMOV UR6, 0x55555555 ;  /* 0x5555555500067882 */ /* 0x000fe20000000000 */
[----:B------:R-:W-:-:S03]  /*0f00*/  UMOV UR7, 0x3fb55555 ;  /* 0x3fb5555500077882 */ /* 0x000fc60000000000 */
[----:B------:R-:W-:-:S03]  /*0f10*/  DFMA R22, R12, R12, -R18 ;  /* 0x0000000c0c16722b */ /* 0x000fc60000000812 */
[----:B------:R-:W-:-:S08]  /*0f20*/  DFMA R14, R26, R24, UR6 ;  /* 0x000000061a0e7e2b */ /* 0x000fd00008000018 */
[----:B------:R-:W-:Y:S01]  /*0f30*/  DADD R20, -R14, UR6 ;  /* 0x000000060e147e29 */ /* 0x000fe20008000100 */
[----:B------:R-:W-:Y:S01]  /*0f40*/  UMOV UR6, 0xb9e7b0 ;  /* 0x00b9e7b000067882 */ /* 0x000fe20000000000 */
[----:B------:R-:W-:-:S06]  /*0f50*/  UMOV UR7, 0x3c46a4cb ;  /* 0x3c46a4cb00077882 */ /* 0x000fcc0000000000 */
[----:B------:R-:W-:Y:S02]  /*0f60*/  DFMA R20, R26, R24, R20 ;  /* 0x000000181a14722b */ /* 0x000fe40000000014 */
[----:B------:R-:W-:Y:S01]  /*0f70*/  DMUL R26, R12, R18 ;  /* 0x000000120c1a7228 */ /* 0x000fe20000000000 */
[----:B------:R-:W-:Y:S02]  /*0f80*/  VIADD R25, R17, 0x100000 ;  /* 0x0010000011197836 */ /* 0x000fe40000000000 */
[----:B------:R-:W-:-:S03]  /*0f90*/  IMAD.MOV.U32 R24, RZ, RZ, R16 ;  /* 0x000000ffff187224 */ /* 0x000fc600078e0010 */
[----:B------:R-:W-:Y:S01]  /*0fa0*/  DADD R20, R20, -UR6 ;  /* 0x8000000614147e29 */ /* 0x000fe20008000000 */
[----:B------:R-:W-:Y:S01]  /*0fb0*/  UMOV UR6, 0x80000000 ;  /* 0x8000000000067882 */ /* 0x000fe20000000000 */
[----:B------:R-:W-:Y:S01]  /*0fc0*/  UMOV UR7, 0x43300000 ;  /* 0x4330000000077882 */ /* 0x000fe20000000000 */
[C---:B------:R-:W-:Y:S02]  /*0fd0*/  DFMA R24, R12.reuse, R24, R22 ;  /* 0x000000180c18722b */ /* 0x040fe40000000016 */
[----:B------:R-:W-:Y:S02]  /*0fe0*/  DFMA R22, R12, R18, -R26 ;  /* 0x000000120c16722b */ /* 0x000fe4000000081a */
[----:B------:R-:W-:Y:S01]  /*0ff0*/  DADD R10, R10, -UR6 ;  /* 0x800000060a0a7e29 */ /* 0x000fe20008000000 */
[----:B------:R-:W-:Y:S01]  /*1000*/  UMOV UR6, 0xfefa39ef ;  /* 0xfefa39ef00067882 */ /* 0x000fe20000000000 */
[----:B------:R-:W-:-:S04]  /*1010*/  UMOV UR7, 0x3fe62e42 ;  /* 0x3fe62e4200077882 */ /* 0x000fc80000000000 */
[----:B------:R-:W-:Y:S02]  /*1020*/  DFMA R22, R16, R18, R22 ;  /* 0x000000121016722b */ /* 0x000fe40000000016 */
[----:B------:R-:W-:-:S06]  /*1030*/  DADD R18, R14, R20 ;  /* 0x000000000e127229 */ /* 0x000fcc0000000014 */
[----:B------:R-:W-:Y:S02]  /*1040*/  DFMA R22, R12, R24, R22 ;  /* 0x000000180c16722b */ /* 0x000fe40000000016 */
[----:B------:R-:W-:Y:S02]  /*1050*/  DADD R24, R14, -R18 ;  /* 0x000000000e187229 */ /* 0x000fe40000000812 */
[----:B------:R-:W-:-:S06]  /*1060*/  DMUL R14, R18, R26 ;  /* 0x0000001a120e7228 */ /* 0x000fcc0000000000 */
[----:B------:R-:W-:Y:S02]  /*1070*/  DADD R24, R20, R24 ;  /* 0x0000000014187229 */ /* 0x000fe40000000018 */
[----:B------:R-:W-:-:S08]  /*1080*/  DFMA R20, R18, R26, -R14 ;  /* 0x0000001a1214722b */ /* 0x000fd0000000080e */
[----:B------:R-:W-:-:S08]  /*1090*/  DFMA R20, R18, R22, R20 ;  /* 0x000000161214722b */ /* 0x000fd00000000014 */
[----:B------:R-:W-:-:S08]  /*10a0*/  DFMA R24, R24, R26, R20 ;  /* 0x0000001a1818722b */ /* 0x000fd00000000014 */
[----:B------:R-:W-:-:S08]  /*10b0*/  DADD R20, R14, R24 ;  /* 0x000000000e147229 */ /* 0x000fd00000000018 */
[--C-:B------:R-:W-:Y:S02]  /*10c0*/  DADD R18, R12, R20.reuse ;  /* 0x000000000c127229 */ /* 0x100fe40000000014 */
[----:B------:R-:W-:-:S06]  /*10d0*/  DADD R14, R14, -R20 ;  /* 0x000000000e0e7229 */ /* 0x000fcc0000000814 */
[----:B------:R-:W-:Y:S02]  /*10e0*/  DADD R12, R12, -R18 ;  /* 0x000000000c0c7229 */ /* 0x000fe40000000812 */
[----:B------:R-:W-:-:S06]  /*10f0*/  DADD R14, R24, R14 ;  /* 0x00000000180e7229 */ /* 0x000fcc000000000e */
[----:B------:R-:W-:-:S08]  /*1100*/  DADD R12, R20, R12 ;  /* 0x00000000140c7229 */ /* 0x000fd0000000000c */
[----:B------:R-:W-:-:S08]  /*1110*/  DADD R12, R14, R12 ;  /* 0x000000000e0c7229 */ /* 0x000fd0000000000c */
[----:B------:R-:W-:-:S08]  /*1120*/  DADD R16, R16, R12 ;  /* 0x0000000010107229 */ /* 0x000fd0000000000c */
[----:B------:R-:W-:-:S08]  /*1130*/  DADD R12, R18, R16 ;  /* 0x00000000120c7229 */ /* 0x000fd00000000010 */
[--C-:B------:R-:W-:Y:S01]  /*1140*/  DFMA R14, R10, UR6, R12.reuse ;  /* 0x000000060a0e7c2b */ /* 0x100fe2000800000c */
[----:B------:R-:W-:Y:S01]  /*1150*/  UMOV UR6, 0x3b39803f ;  /* 0x3b39803f00067882 */ /* 0x000fe20000000000 */
[----:B------:R-:W-:Y:S01]  /*1160*/  DADD R20, R18, -R12 ;  /* 0x0000000012147229 */ /* 0x000fe2000000080c */
[----:B------:R-:W-:-:S05]  /*1170*/  UMOV UR7, 0x3c7abc9e ;  /* 0x3c7abc9e00077882 */ /* 0x000fca0000000000 */
[----:B------:R-:W-:Y:S02]  /*1180*/  DFMA R18, R10, -UR8, R14 ;  /* 0x800000080a127c2b */ /* 0x000fe4000800000e */
[----:B------:R-:W-:-:S06]  /*1190*/  DADD R20, R16, R20 ;  /* 0x0000000010147229 */ /* 0x000fcc0000000014 */
[----:B------:R-:W-:-:S08]  /*11a0*/  DADD R18, -R12, R18 ;  /* 0x000000000c127229 */ /* 0x000fd00000000112 */
[----:B------:R-:W-:-:S08]  /*11b0*/  DADD R12, R20, -R18 ;  /* 0x00000000140c7229 */ /* 0x000fd00000000812 */
[----:B------:R-:W-:Y:S01]  /*11c0*/  DFMA R12, R10, UR6, R12 ;  /* 0x000000060a0c7c2b */ /* 0x000fe2000800000c */
[----:B------:R-:W-:Y:S02]  /*11d0*/  USHF.L.U32 UR7, UR5, 0x1, URZ ;  /* 0x0000000105077899 */ /* 0x000fe400080006ff */
[----:B------:R-:W-:Y:S02]  /*11e0*/  ULOP3.LUT UR6, UR5, 0xff0fffff, URZ, 0xc0, !UPT ;  /* 0xff0fffff05067892 */ /* 0x000fe4000f8ec0ff */
[----:B------:R-:W-:-:S03]  /*11f0*/  UISETP.GT.U32.AND UP0, UPT, UR7, -0x2000001, UPT ;  /* 0xfdffffff0700788c */ /* 0x000fc6000bf04070 */
[----:B------:R-:W-:Y:S01]  /*1200*/  DADD R10, R14, R12 ;  /* 0x000000000e0a7229 */ /* 0x000fe2000000000c */
[----:B------:R-:W-:-:S03]  /*1210*/  USEL UR7, UR6, UR5, UP0 ;  /* 0x0000000506077287 */ /* 0x000fc60008000000 */
[----:B------:R-:W-:-:S04]  /*1220*/  UMOV UR6, UR4 ;  /* 0x0000000400067c82 */ /* 0x000fc80008000000 */
[----:B------:R-:W-:Y:S02]  /*1230*/  DADD R14, R14, -R10 ;  /* 0x000000000e0e7229 */ /* 0x000fe4000000080a */
[----:B------:R-:W-:-:S06]  /*1240*/  DMUL R20, R10, UR6 ;  /* 0x000000060a147c28 */ /* 0x000fcc0008000000 */
[----:B------:R-:W-:Y:S02]  /*1250*/  DADD R14, R12, R14 ;  /* 0x000000000c0e7229 */ /* 0x000fe4000000000e */
[----:B------:R-:W-:Y:S01]  /*1260*/  DFMA R18, R10, UR6, -R20 ;  /* 0x000000060a127c2b */ /* 0x000fe20008000814 */
[----:B------:R-:W-:Y:S02]  /*1270*/  IMAD.MOV.U32 R10, RZ, RZ, 0x652b82fe ;  /* 0x652b82feff0a7424 */ /* 0x000fe400078e00ff */
[----:B------:R-:W-:-:S05]  /*1280*/  IMAD.MOV.U32 R11, RZ, RZ, 0x3ff71547 ;  /* 0x3ff71547ff0b7424 */ /* 0x000fca00078e00ff */
[----:B------:R-:W-:Y:S01]  /*1290*/  DFMA R18, R14, UR6, R18 ;  /* 0x000000060e127c2b */ /* 0x000fe20008000012 */
[----:B------:R-:W-:Y:S01]  /*12a0*/  UMOV UR6, 0x3b39803f ;  /* 0x3b39803f00067882 */ /* 0x000fe20000000000 */
[----:B------:R-:W-:-:S06]  /*12b0*/  UMOV UR7, 0x3c7abc9e ;  /* 0x3c7abc9e00077882 */ /* 0x000fcc0000000000 */
[----:B------:R-:W-:-:S08]  /*12c0*/  DADD R12, R20, R18 ;  /* 0x00000000140c7229 */ /* 0x000fd00000000012 */
[----:B------:R-:W-:Y:S02]  /*12d0*/  DFMA R10, R12, R10, 6.75539944105574400000e+15 ;  /* 0x433800000c0a742b */ /* 0x000fe4000000000a */
[----:B------:R-:W-:Y:S01]  /*12e0*/  FSETP.GEU.AND P0, PT, |R13|, 4.1917929649353027344, PT ;  /* 0x4086232b0d00780b */ /* 0x000fe20003f0e200 */
[----:B------:R-:W-:-:S05]  /*12f0*/  DADD R20, R20, -R12 ;  /* 0x0000000014147229 */ /* 0x000fca000000080c */
[----:B------:R-:W-:-:S03]  /*1300*/  DADD R16, R10, -6.75539944105574400000e+15 ;  /* 0xc33800000a107429 */ /* 0x000fc60000000000 */
[----:B------:R-:W-:-:S05]  /*1310*/  DADD R18, R18, R20 ;  /* 0x0000000012127229 */ /* 0x000fca0000000014 */
[----:B------:R-:W-:-:S08]  /*1320*/  DFMA R14, R16, -UR8, R12 ;  /* 0x80000008100e7c2b */ /* 0x000fd0000800000c */
[----:B------:R-:W-:Y:S01]  /*1330*/  DFMA R14, R16, -UR6, R14 ;  /* 0x80000006100e7c2b */ /* 0x000fe2000800000e */
[----:B------:R-:W-:Y:S01]  /*1340*/  UMOV UR6, 0x69ce2bdf ;  /* 0x69ce2bdf00067882 */ /* 0x000fe20000000000 */
[----:B------:R-:W-:Y:S01]  /*1350*/  IMAD.MOV.U32 R16, RZ, RZ, -0x35dec16 ;  /* 0xfca213eaff107424 */ /* 0x000fe200078e00ff */
[----:B------:R-:W-:Y:S01]  /*1360*/  UMOV UR7, 0x3e5ade15 ;  /* 0x3e5ade1500077882 */ /* 0x000fe20000000000 */
[----:B------:R-:W-:-:S06]  /*1370*/  IMAD.MOV.U32 R17, RZ, RZ, 0x3e928af3 ;  /* 0x3e928af3ff117424 */ /* 0x000fcc00078e00ff */
[----:B------:R-:W-:Y:S01]  /*1380*/  DFMA R16, R14, UR6, R16 ;  /* 0x000000060e107c2b */ /* 0x000fe20008000010 */
[----:B------:R-:W-:Y:S01]  /*1390*/  UMOV UR6, 0x62401315 ;  /* 0x6240131500067882 */ /* 0x000fe20000000000 */
[----:B------:R-:W-:-:S06]  /*13a0*/  UMOV UR7, 0x3ec71dee ;  /* 0x3ec71dee00077882 */ /* 0x000fcc0000000000 */
[----:B------:R-:W-:Y:S01]  /*13b0*/  DFMA R16, R14, R16, UR6 ;  /* 0x000000060e107e2b */ /* 0x000fe20008000010 */
        /* <DEDUP_REMOVED lines=20> */
[----:B------:R-:W-:-:S08]  /*1500*/  DFMA R16, R14, R16, UR6 ;  /* 0x000000060e107e2b */ /* 0x000fd00008000010 */
[----:B------:R-:W-:-:S08]  /*1510*/  DFMA R16, R14, R16, 1 ;  /* 0x3ff000000e10742b */ /* 0x000fd00000000010 */
[----:B------:R-:W-:-:S10]  /*1520*/  DFMA R16, R14, R16, 1 ;  /* 0x3ff000000e10742b */ /* 0x000fd40000000010 */
[----:B------:R-:W-:Y:S02]  /*1530*/  IMAD R15, R10, 0x100000, R17 ;  /* 0x001000000a0f7824 */ /* 0x000fe400078e0211 */
[----:B------:R-:W-:Y:S01]  /*1540*/  IMAD.MOV.U32 R14, RZ, RZ, R16 ;  /* 0x000000ffff0e7224 */ /* 0x000fe200078e0010 */
[----:B------:R-:W-:Y:S06]  /*1550*/  @!P0 BRA `(.L_x_18) ;  /* 0x0000000000308947 */ /* 0x000fec0003800000 */
[----:B------:R-:W-:Y:S01]  /*1560*/  FSETP.GEU.AND P0, PT, |R13|, 4.2275390625, PT ;  /* 0x408748000d00780b */ /* 0x000fe20003f0e200 */
[C---:B------:R-:W-:Y:S02]  /*1570*/  DADD R14, R12.reuse, +INF ;  /* 0x7ff000000c0e7429 */ /* 0x040fe40000000000 */
[----:B------:R-:W-:-:S08]  /*1580*/  DSETP.GEU.AND P1, PT, R12, RZ, PT ;  /* 0x000000ff0c00722a */ /* 0x000fd00003f2e000 */
[----:B------:R-:W-:Y:S02]  /*1590*/  FSEL R14, R14, RZ, P1 ;  /* 0x000000ff0e0e7208 */ /* 0x000fe40000800000 */
[----:B------:R-:W-:Y:S02]  /*15a0*/  @!P0 LEA.HI R11, R10, R10, RZ, 0x1 ;  /* 0x0000000a0a0b8211 */ /* 0x000fe400078f08ff */
[----:B------:R-:W-:Y:S02]  /*15b0*/  FSEL R15, R15, RZ, P1 ;  /* 0x000000ff0f0f7208 */ /* 0x000fe40000800000 */
[----:B------:R-:W-:-:S05]  /*15c0*/  @!P0 SHF.R.S32.HI R11, RZ, 0x1, R11 ;  /* 0x00000001ff0b8819 */ /* 0x000fca000001140b */
[----:B------:R-:W-:Y:S02]  /*15d0*/  @!P0 IMAD.IADD R10, R10, 0x1, -R11 ;  /* 0x000000010a0a8824 */ /* 0x000fe400078e0a0b */
[----:B------:R-:W-:-:S03]  /*15e0*/  @!P0 IMAD R17, R11, 0x100000, R17 ;  /* 0x001000000b118824 */ /* 0x000fc600078e0211 */
[----:B------:R-:W-:Y:S01]  /*15f0*/  @!P0 LEA R11, R10, 0x3ff00000, 0x14 ;  /* 0x3ff000000a0b8811 */ /* 0x000fe200078ea0ff */
[----:B------:R-:W-:-:S06]  /*1600*/  @!P0 IMAD.MOV.U32 R10, RZ, RZ, RZ ;  /* 0x000000ffff0a8224 */ /* 0x000fcc00078e00ff */
[----:B------:R-:W-:-:S11]  /*1610*/  @!P0 DMUL R14, R16, R10 ;  /* 0x0000000a100e8228 */ /* 0x000fd60000000000 */
.L_x_18:
[----:B------:R-:W-:Y:S01]  /*1620*/  DFMA R18, R18, R14, R14 ;  /* 0x0000000e1212722b */ /* 0x000fe2000000000e */
[----:B------:R-:W-:Y:S01]  /*1630*/  IMAD.MOV.U32 R10, RZ, RZ, R2 ;  /* 0x000000ffff0a7224 */ /* 0x000fe200078e0002 */
[----:B------:R-:W-:Y:S01]  /*1640*/  DSETP.NEU.AND P0, PT, |R14|, +INF , PT ;  /* 0x7ff000000e00742a */ /* 0x000fe20003f0d200 */
[----:B------:R-:W-:-:S07]  /*1650*/  IMAD.MOV.U32 R11, RZ, RZ, 0x0 ;  /* 0x00000000ff0b7424 */ /* 0x000fce00078e00ff */
[----:B------:R-:W-:Y:S02]  /*1660*/  FSEL R14, R14, R18, !P0 ;  /* 0x000000120e0e7208 */ /* 0x000fe40004000000 */
[----:B------:R-:W-:Y:S01]  /*1670*/  FSEL R15, R15, R19, !P0 ;  /* 0x000000130f0f7208 */ /* 0x000fe20004000000 */
[----:B------:R-:W-:Y:S06]  /*1680*/  RET.REL.NODEC R10 `(_Z9calculatePdddx) ;  /* 0xffffffe80a5c7950 */ /* 0x000fec0003c3ffff */
.L_x_19:
[----:B------:R-:W-:-:S00]  /*1690*/  BRA `(.L_x_19) ;  /* 0xfffffffc00fc7947 */ /* 0x000fc0000383ffff */
[----:B------:R-:W-:-:S00]  /*16a0*/  NOP ;  /* 0x0000000000007918 */ /* 0x000fc00000000000 */
        /* <DEDUP_REMOVED lines=13> */
.L_x_20:


//--------------------- .nv.shared.reserved.0     --------------------------
	.section	.nv.shared.reserved.0,"aw",@nobits
	.weak		__nv_reservedSMEM_offset_0_alias
	.size		__nv_reservedSMEM_offset_0_alias, 0, 64
	.other		__nv_reservedSMEM_offset_0_alias,@"STO_CUDA_RESERVED_SHARED STV_DEFAULT"
__nv_reservedSMEM_offset_0_alias:
	.zero		0
	.zero		64


//--------------------- .nv.constant0._Z9calculatePdddx --------------------------
	.section	.nv.constant0._Z9calculatePdddx,"a",@progbits
	.sectionflags	@""
	.align	4
.nv.constant0._Z9calculatePdddx:
	.zero		928


//--------------------- SYMBOLS --------------------------

	.type		.nv.reservedSmem.offset0,@object
	.size		.nv.reservedSmem.offset0,0x4
